//
// Generated by NVIDIA NVVM Compiler
//
// Compiler Build ID: CL-36424714
// Cuda compilation tools, release 13.0, V13.0.88
// Based on NVVM 20.0.0
//

.version 9.0
.target sm_100
.address_size 64

	// .globl	_Z18invertColorsKernelPhi

.visible .entry _Z18invertColorsKernelPhi(
	.param .u64 .ptr .align 1 _Z18invertColorsKernelPhi_param_0,
	.param .u32 _Z18invertColorsKernelPhi_param_1
)
{
	.reg .pred 	%p<2>;
	.reg .b16 	%rs<7>;
	.reg .b32 	%r<7>;
	.reg .b64 	%rd<5>;

	ld.param.u64 	%rd1, [_Z18invertColorsKernelPhi_param_0];
	ld.param.u32 	%r2, [_Z18invertColorsKernelPhi_param_1];
	mov.u32 	%r3, %ctaid.x;
	mov.u32 	%r4, %ntid.x;
	mov.u32 	%r5, %tid.x;
	mad.lo.s32 	%r1, %r3, %r4, %r5;
	setp.ge.s32 	%p1, %r1, %r2;
	@%p1 bra 	$L__BB0_2;
	cvta.to.global.u64 	%rd2, %rd1;
	shl.b32 	%r6, %r1, 2;
	cvt.s64.s32 	%rd3, %r6;
	add.s64 	%rd4, %rd2, %rd3;
	ld.global.u8 	%rs1, [%rd4];
	not.b16 	%rs2, %rs1;
	st.global.u8 	[%rd4], %rs2;
	ld.global.u8 	%rs3, [%rd4+1];
	not.b16 	%rs4, %rs3;
	st.global.u8 	[%rd4+1], %rs4;
	ld.global.u8 	%rs5, [%rd4+2];
	not.b16 	%rs6, %rs5;
	st.global.u8 	[%rd4+2], %rs6;
$L__BB0_2:
	ret;

}


// ===== COMPILED SASS (sm_100) =====

	.target	sm_100

	.elftype	@"ET_EXEC"


//--------------------- .note.nv.tkinfo           --------------------------
	.section	.note.nv.tkinfo,"",@"SHT_NOTE"
	.sectionflags	@"SHF_NOTE_NV_TKINFO"
	.tkinfo
        /*0018*/ 	.word	0x00000002
        /*0030*/ 	.string	""
        /*0030*/ 	.string	"ptxas"
        /*0030*/ 	.string	"Cuda compilation tools, release 13.0, V13.0.88"
        /*0030*/ 	.string	"Build cuda_13.0.r13.0/compiler.36424714_0"
        /*0030*/ 	.string	"-arch sm_100 -m 64 "



//--------------------- .note.nv.cuinfo           --------------------------
	.section	.note.nv.cuinfo,"",@"SHT_NOTE"
	.sectionflags	@"SHF_NOTE_NV_CUINFO"
        /*0018*/ 	.short	0x0002
        /*001a*/ 	.short	0x0064
        /*001c*/ 	.short	0x0082
	.zero		2


//--------------------- .nv.info                  --------------------------
	.section	.nv.info,"",@"SHT_CUDA_INFO"
	.align	4


	//----- nvinfo : EIATTR_REGCOUNT
	.align		4
        /*0000*/ 	.byte	0x04, 0x2f
        /*0002*/ 	.short	(.L_1 - .L_0)
	.align		4
.L_0:
        /*0004*/ 	.word	index@(_Z18invertColorsKernelPhi)
        /*0008*/ 	.word	0x0000000c


	//----- nvinfo : EIATTR_FRAME_SIZE
	.align		4
.L_1:
        /*000c*/ 	.byte	0x04, 0x11
        /*000e*/ 	.short	(.L_3 - .L_2)
	.align		4
.L_2:
        /*0010*/ 	.word	index@(_Z18invertColorsKernelPhi)
        /*0014*/ 	.word	0x00000000


	//----- nvinfo : EIATTR_MIN_STACK_SIZE
	.align		4
.L_3:
        /*0018*/ 	.byte	0x04, 0x12
        /*001a*/ 	.short	(.L_5 - .L_4)
	.align		4
.L_4:
        /*001c*/ 	.word	index@(_Z18invertColorsKernelPhi)
        /*0020*/ 	.word	0x00000000
.L_5:


//--------------------- .nv.compat                --------------------------
	.section	.nv.compat,"",@"SHT_CUDA_COMPAT_INFO"
	.align	4
        /*0000*/ 	.byte	0x02, 0x09, 0x00, 0x00, 0x02, 0x02, 0x01, 0x00, 0x02, 0x05, 0x05, 0x00, 0x03, 0x07, 0x01, 0x01
        /*0010*/ 	.byte	0x02, 0x03, 0x00, 0x00, 0x02, 0x06, 0x01, 0x00, 0x04, 0x0b, 0x08, 0x00, 0x09, 0x00, 0x00, 0x00
        /*0020*/ 	.byte	0x00, 0x00, 0x00, 0x00


//--------------------- .nv.info._Z18invertColorsKernelPhi --------------------------
	.section	.nv.info._Z18invertColorsKernelPhi,"",@"SHT_CUDA_INFO"
	.sectionflags	@""
	.align	4


	//----- nvinfo : EIATTR_CUDA_API_VERSION
	.align		4
        /*0000*/ 	.byte	0x04, 0x37
        /*0002*/ 	.short	(.L_7 - .L_6)
.L_6:
        /*0004*/ 	.word	0x00000082


	//----- nvinfo : EIATTR_KPARAM_INFO
	.align		4
.L_7:
        /*0008*/ 	.byte	0x04, 0x17
        /*000a*/ 	.short	(.L_9 - .L_8)
.L_8:
        /*000c*/ 	.word	0x00000000
        /*0010*/ 	.short	0x0001
        /*0012*/ 	.short	0x0008
        /*0014*/ 	.byte	0x00, 0xf0, 0x11, 0x00


	//----- nvinfo : EIATTR_KPARAM_INFO
	.align		4
.L_9:
        /*0018*/ 	.byte	0x04, 0x17
        /*001a*/ 	.short	(.L_11 - .L_10)
.L_10:
        /*001c*/ 	.word	0x00000000
        /*0020*/ 	.short	0x0000
        /*0022*/ 	.short	0x0000
        /*0024*/ 	.byte	0x00, 0xf5, 0x21, 0x00


	//----- nvinfo : EIATTR_SPARSE_MMA_MASK
	.align		4
.L_11:
        /*0028*/ 	.byte	0x03, 0x50
        /*002a*/ 	.short	0x0000


	//----- nvinfo : EIATTR_MAXREG_COUNT
	.align		4
        /*002c*/ 	.byte	0x03, 0x1b
        /*002e*/ 	.short	0x00ff


	//----- nvinfo : EIATTR_MERCURY_ISA_VERSION
	.align		4
        /*0030*/ 	.byte	0x03, 0x5f
        /*0032*/ 	.short	0x0101


	//----- nvinfo : EIATTR_VRC_CTA_INIT_COUNT
	.align		4
        /*0034*/ 	.byte	0x02, 0x4a
	.zero		1
	.zero		1


	//----- nvinfo : EIATTR_EXIT_INSTR_OFFSETS
	.align		4
        /*0038*/ 	.byte	0x04, 0x1c
        /*003a*/ 	.short	(.L_13 - .L_12)


	//   ....[0]....
.L_12:
        /*003c*/ 	.word	0x00000070


	//   ....[1]....
        /*0040*/ 	.word	0x00000160


	//----- nvinfo : EIATTR_CBANK_PARAM_SIZE
	.align		4
.L_13:
        /*0044*/ 	.byte	0x03, 0x19
        /*0046*/ 	.short	0x000c


	//----- nvinfo : EIATTR_PARAM_CBANK
	.align		4
        /*0048*/ 	.byte	0x04, 0x0a
        /*004a*/ 	.short	(.L_15 - .L_14)
	.align		4
.L_14:
        /*004c*/ 	.word	index@(.nv.constant0._Z18invertColorsKernelPhi)
        /*0050*/ 	.short	0x0380
        /*0052*/ 	.short	0x000c


	//----- nvinfo : EIATTR_SW_WAR
	.align		4
.L_15:
        /*0054*/ 	.byte	0x04, 0x36
        /*0056*/ 	.short	(.L_17 - .L_16)
.L_16:
        /*0058*/ 	.word	0x00000008
.L_17:


//--------------------- .nv.callgraph             --------------------------
	.section	.nv.callgraph,"",@"SHT_CUDA_CALLGRAPH"
	.align	4
	.sectionentsize	8
	.align		4
        /*0000*/ 	.word	0x00000000
	.align		4
        /*0004*/ 	.word	0xffffffff
	.align		4
        /*0008*/ 	.word	0x00000000
	.align		4
        /*000c*/ 	.word	0xfffffffe
	.align		4
        /*0010*/ 	.word	0x00000000
	.align		4
        /*0014*/ 	.word	0xfffffffd
	.align		4
        /*0018*/ 	.word	0x00000000
	.align		4
        /*001c*/ 	.word	0xfffffffc


//--------------------- .text._Z18invertColorsKernelPhi --------------------------
	.section	.text._Z18invertColorsKernelPhi,"ax",@progbits
	.align	128
        .global         _Z18invertColorsKernelPhi
        .type           _Z18invertColorsKernelPhi,@function
        .size           _Z18invertColorsKernelPhi,(.L_x_1 - _Z18invertColorsKernelPhi)
        .other          _Z18invertColorsKernelPhi,@"STO_CUDA_ENTRY STV_DEFAULT"
_Z18invertColorsKernelPhi:
.text._Z18invertColorsKernelPhi:
[----:B------:R-:W-:Y:S01]  /*0000*/  LDC R1, c[0x0][0x37c] ;  /* 0x0000df00ff017b82 */ /* 0x000fe20000000800 */
[----:B------:R-:W0:Y:S07]  /*0010*/  S2R R3, SR_TID.X ;  /* 0x0000000000037919 */ /* 0x000e2e0000002100 */
[----:B------:R-:W0:Y:S01]  /*0020*/  S2UR UR4, SR_CTAID.X ;  /* 0x00000000000479c3 */ /* 0x000e220000002500 */
[----:B------:R-:W1:Y:S07]  /*0030*/  LDCU UR5, c[0x0][0x388] ;  /* 0x00007100ff0577ac */ /* 0x000e6e0008000800 */
[----:B------:R-:W0:Y:S02]  /*0040*/  LDC R0, c[0x0][0x360] ;  /* 0x0000d800ff007b82 */ /* 0x000e240000000800 */
[----:B0-----:R-:W-:-:S05]  /*0050*/  IMAD R0, R0, UR4, R3 ;  /* 0x0000000400007c24 */ /* 0x001fca000f8e0203 */
[----:B-1----:R-:W-:-:S13]  /*0060*/  ISETP.GE.AND P0, PT, R0, UR5, PT ;  /* 0x0000000500007c0c */ /* 0x002fda000bf06270 */
[----:B------:R-:W-:Y:S05]  /*0070*/  @P0 EXIT ;  /* 0x000000000000094d */ /* 0x000fea0003800000 */
[----:B------:R-:W0:Y:S01]  /*0080*/  LDCU.64 UR6, c[0x0][0x380] ;  /* 0x00007000ff0677ac */ /* 0x000e220008000a00 */
[----:B------:R-:W-:Y:S01]  /*0090*/  IMAD.SHL.U32 R0, R0, 0x4, RZ ;  /* 0x0000000400007824 */ /* 0x000fe200078e00ff */
[----:B------:R-:W1:Y:S04]  /*00a0*/  LDCU.64 UR4, c[0x0][0x358] ;  /* 0x00006b00ff0477ac */ /* 0x000e680008000a00 */
[----:B0-----:R-:W-:-:S04]  /*00b0*/  IADD3 R2, P0, PT, R0, UR6, RZ ;  /* 0x0000000600027c10 */ /* 0x001fc8000ff1e0ff */
[----:B------:R-:W-:-:S05]  /*00c0*/  LEA.HI.X.SX32 R3, R0, UR7, 0x1, P0 ;  /* 0x0000000700037c11 */ /* 0x000fca00080f0eff */
[----:B-1----:R-:W2:Y:S04]  /*00d0*/  LDG.E.U8 R0, desc[UR4][R2.64] ;  /* 0x0000000402007981 */ /* 0x002ea8000c1e1100 */
[----:B------:R-:W3:Y:S04]  /*00e0*/  LDG.E.U8 R4, desc[UR4][R2.64+0x1] ;  /* 0x0000010402047981 */ /* 0x000ee8000c1e1100 */
[----:B------:R-:W4:Y:S01]  /*00f0*/  LDG.E.U8 R6, desc[UR4][R2.64+0x2] ;  /* 0x0000020402067981 */ /* 0x000f22000c1e1100 */
[----:B--2---:R-:W-:Y:S02]  /*0100*/  LOP3.LUT R5, RZ, R0, RZ, 0x33, !PT ;  /* 0x00000000ff057212 */ /* 0x004fe400078e33ff */
[----:B---3--:R-:W-:-:S03]  /*0110*/  LOP3.LUT R7, RZ, R4, RZ, 0x33, !PT ;  /* 0x00000004ff077212 */ /* 0x008fc600078e33ff */
[----:B------:R-:W-:Y:S01]  /*0120*/  STG.E.U8 desc[UR4][R2.64], R5 ;  /* 0x0000000502007986 */ /* 0x000fe2000c101104 */
[----:B----4-:R-:W-:-:S03]  /*0130*/  LOP3.LUT R9, RZ, R6, RZ, 0x33, !PT ;  /* 0x00000006ff097212 */ /* 0x010fc600078e33ff */
[----:B------:R-:W-:Y:S04]  /*0140*/  STG.E.U8 desc[UR4][R2.64+0x1], R7 ;  /* 0x0000010702007986 */ /* 0x000fe8000c101104 */
[----:B------:R-:W-:Y:S01]  /*0150*/  STG.E.U8 desc[UR4][R2.64+0x2], R9 ;  /* 0x0000020902007986 */ /* 0x000fe2000c101104 */
[----:B------:R-:W-:Y:S05]  /*0160*/  EXIT ;  /* 0x000000000000794d */ /* 0x000fea0003800000 */
.L_x_0:
[----:B------:R-:W-:-:S00]  /*0170*/  BRA `(.L_x_0) ;  /* 0xfffffffc00fc7947 */ /* 0x000fc0000383ffff */
[----:B------:R-:W-:-:S00]  /*0180*/  NOP ;  /* 0x0000000000007918 */ /* 0x000fc00000000000 */
[----:B------:R-:W-:-:S00]  /*0190*/  NOP ;  /* 0x0000000000007918 */ /* 0x000fc00000000000 */
[----:B------:R-:W-:-:S00]  /*01a0*/  NOP ;  /* 0x0000000000007918 */ /* 0x000fc00000000000 */
[----:B------:R-:W-:-:S00]  /*01b0*/  NOP ;  /* 0x0000000000007918 */ /* 0x000fc00000000000 */
[----:B------:R-:W-:-:S00]  /*01c0*/  NOP ;  /* 0x0000000000007918 */ /* 0x000fc00000000000 */
[----:B------:R-:W-:-:S00]  /*01d0*/  NOP ;  /* 0x0000000000007918 */ /* 0x000fc00000000000 */
[----:B------:R-:W-:-:S00]  /*01e0*/  NOP ;  /* 0x0000000000007918 */ /* 0x000fc00000000000 */
[----:B------:R-:W-:-:S00]  /*01f0*/  NOP ;  /* 0x0000000000007918 */ /* 0x000fc00000000000 */
.L_x_1:


//--------------------- .nv.shared.reserved.0     --------------------------
	.section	.nv.shared.reserved.0,"aw",@nobits
	.weak		__nv_reservedSMEM_offset_0_alias
	.size		__nv_reservedSMEM_offset_0_alias, 0, 64
	.other		__nv_reservedSMEM_offset_0_alias,@"STO_CUDA_RESERVED_SHARED STV_DEFAULT"
__nv_reservedSMEM_offset_0_alias:
	.zero		0
	.zero		64


//--------------------- .nv.constant0._Z18invertColorsKernelPhi --------------------------
	.section	.nv.constant0._Z18invertColorsKernelPhi,"a",@progbits
	.sectionflags	@""
	.align	4
.nv.constant0._Z18invertColorsKernelPhi:
	.zero		908


//--------------------- SYMBOLS --------------------------

	.type		.nv.reservedSmem.offset0,@object
	.size		.nv.reservedSmem.offset0,0x4
